//
// Generated by NVIDIA NVVM Compiler
//
// Compiler Build ID: CL-36424714
// Cuda compilation tools, release 13.0, V13.0.88
// Based on NVVM 20.0.0
//

.version 9.0
.target sm_100
.address_size 64

	// .globl	_Z22compute_eps_and_updatePdPKdS_i
// _ZZ22compute_eps_and_updatePdPKdS_iE10shared_eps has been demoted

.visible .entry _Z22compute_eps_and_updatePdPKdS_i(
	.param .u64 .ptr .align 1 _Z22compute_eps_and_updatePdPKdS_i_param_0,
	.param .u64 .ptr .align 1 _Z22compute_eps_and_updatePdPKdS_i_param_1,
	.param .u64 .ptr .align 1 _Z22compute_eps_and_updatePdPKdS_i_param_2,
	.param .u32 _Z22compute_eps_and_updatePdPKdS_i_param_3
)
{
	.reg .pred 	%p<13>;
	.reg .b32 	%r<30>;
	.reg .b64 	%rd<15>;
	.reg .b64 	%fd<38>;
	// demoted variable
	.shared .align 8 .b8 _ZZ22compute_eps_and_updatePdPKdS_iE10shared_eps[4096];
	ld.param.u64 	%rd5, [_Z22compute_eps_and_updatePdPKdS_i_param_0];
	ld.param.u64 	%rd6, [_Z22compute_eps_and_updatePdPKdS_i_param_1];
	ld.param.u64 	%rd7, [_Z22compute_eps_and_updatePdPKdS_i_param_2];
	ld.param.u32 	%r7, [_Z22compute_eps_and_updatePdPKdS_i_param_3];
	cvta.to.global.u64 	%rd1, %rd7;
	mov.u32 	%r8, %ctaid.x;
	mov.u32 	%r9, %ntid.x;
	mov.u32 	%r10, %tid.x;
	mad.lo.s32 	%r11, %r8, %r9, %r10;
	add.s32 	%r1, %r11, 1;
	mov.u32 	%r12, %ctaid.y;
	mov.u32 	%r13, %ntid.y;
	mov.u32 	%r14, %tid.y;
	mad.lo.s32 	%r15, %r12, %r13, %r14;
	add.s32 	%r2, %r15, 1;
	mov.u32 	%r17, %ctaid.z;
	mov.u32 	%r18, %ntid.z;
	mov.u32 	%r19, %tid.z;
	mad.lo.s32 	%r20, %r17, %r18, %r19;
	add.s32 	%r3, %r20, 1;
	mad.lo.s32 	%r22, %r19, %r13, %r14;
	mad.lo.s32 	%r4, %r22, %r9, %r10;
	add.s32 	%r23, %r7, -1;
	max.s32 	%r24, %r1, %r2;
	mov.f64 	%fd37, 0d0000000000000000;
	max.s32 	%r25, %r24, %r3;
	setp.ge.s32 	%p1, %r25, %r23;
	@%p1 bra 	$L__BB0_2;
	cvta.to.global.u64 	%rd8, %rd6;
	cvta.to.global.u64 	%rd9, %rd5;
	mad.lo.s32 	%r26, %r7, %r3, %r2;
	mad.lo.s32 	%r27, %r26, %r7, %r1;
	mul.wide.s32 	%rd10, %r27, 8;
	add.s64 	%rd11, %rd8, %rd10;
	ld.global.nc.f64 	%fd5, [%rd11];
	add.s64 	%rd12, %rd9, %rd10;
	ld.global.f64 	%fd6, [%rd12];
	sub.f64 	%fd7, %fd5, %fd6;
	abs.f64 	%fd37, %fd7;
	st.global.f64 	[%rd12], %fd5;
$L__BB0_2:
	shl.b32 	%r28, %r4, 3;
	mov.u32 	%r29, _ZZ22compute_eps_and_updatePdPKdS_iE10shared_eps;
	add.s32 	%r5, %r29, %r28;
	st.shared.f64 	[%r5], %fd37;
	bar.sync 	0;
	setp.gt.u32 	%p2, %r4, 255;
	@%p2 bra 	$L__BB0_4;
	ld.shared.f64 	%fd8, [%r5];
	ld.shared.f64 	%fd9, [%r5+2048];
	max.f64 	%fd10, %fd8, %fd9;
	st.shared.f64 	[%r5], %fd10;
$L__BB0_4:
	bar.sync 	0;
	setp.gt.u32 	%p3, %r4, 127;
	@%p3 bra 	$L__BB0_6;
	ld.shared.f64 	%fd11, [%r5];
	ld.shared.f64 	%fd12, [%r5+1024];
	max.f64 	%fd13, %fd11, %fd12;
	st.shared.f64 	[%r5], %fd13;
$L__BB0_6:
	bar.sync 	0;
	setp.gt.u32 	%p4, %r4, 63;
	@%p4 bra 	$L__BB0_8;
	ld.shared.f64 	%fd14, [%r5];
	ld.shared.f64 	%fd15, [%r5+512];
	max.f64 	%fd16, %fd14, %fd15;
	st.shared.f64 	[%r5], %fd16;
$L__BB0_8:
	bar.sync 	0;
	setp.gt.u32 	%p5, %r4, 31;
	@%p5 bra 	$L__BB0_10;
	ld.shared.f64 	%fd17, [%r5];
	ld.shared.f64 	%fd18, [%r5+256];
	max.f64 	%fd19, %fd17, %fd18;
	st.shared.f64 	[%r5], %fd19;
$L__BB0_10:
	bar.sync 	0;
	setp.gt.u32 	%p6, %r4, 15;
	@%p6 bra 	$L__BB0_12;
	ld.shared.f64 	%fd20, [%r5];
	ld.shared.f64 	%fd21, [%r5+128];
	max.f64 	%fd22, %fd20, %fd21;
	st.shared.f64 	[%r5], %fd22;
$L__BB0_12:
	bar.sync 	0;
	setp.gt.u32 	%p7, %r4, 7;
	@%p7 bra 	$L__BB0_14;
	ld.shared.f64 	%fd23, [%r5];
	ld.shared.f64 	%fd24, [%r5+64];
	max.f64 	%fd25, %fd23, %fd24;
	st.shared.f64 	[%r5], %fd25;
$L__BB0_14:
	bar.sync 	0;
	setp.gt.u32 	%p8, %r4, 3;
	@%p8 bra 	$L__BB0_16;
	ld.shared.f64 	%fd26, [%r5];
	ld.shared.f64 	%fd27, [%r5+32];
	max.f64 	%fd28, %fd26, %fd27;
	st.shared.f64 	[%r5], %fd28;
$L__BB0_16:
	bar.sync 	0;
	setp.gt.u32 	%p9, %r4, 1;
	@%p9 bra 	$L__BB0_18;
	ld.shared.f64 	%fd29, [%r5];
	ld.shared.f64 	%fd30, [%r5+16];
	max.f64 	%fd31, %fd29, %fd30;
	st.shared.f64 	[%r5], %fd31;
$L__BB0_18:
	bar.sync 	0;
	setp.ne.s32 	%p10, %r4, 0;
	@%p10 bra 	$L__BB0_20;
	ld.shared.f64 	%fd32, [%r5];
	ld.shared.f64 	%fd33, [_ZZ22compute_eps_and_updatePdPKdS_iE10shared_eps+8];
	max.f64 	%fd34, %fd32, %fd33;
	st.shared.f64 	[%r5], %fd34;
$L__BB0_20:
	setp.ne.s32 	%p11, %r4, 0;
	bar.sync 	0;
	@%p11 bra 	$L__BB0_23;
	ld.shared.f64 	%fd3, [_ZZ22compute_eps_and_updatePdPKdS_iE10shared_eps];
	ld.global.u64 	%rd14, [%rd1];
$L__BB0_22:
	mov.b64 	%fd35, %rd14;
	max.f64 	%fd36, %fd3, %fd35;
	mov.b64 	%rd13, %fd36;
	atom.relaxed.global.cas.b64 	%rd4, [%rd1], %rd14, %rd13;
	setp.ne.s64 	%p12, %rd14, %rd4;
	mov.u64 	%rd14, %rd4;
	@%p12 bra 	$L__BB0_22;
$L__BB0_23:
	ret;

}
	// .globl	_Z8update_BPKdPdi
.visible .entry _Z8update_BPKdPdi(
	.param .u64 .ptr .align 1 _Z8update_BPKdPdi_param_0,
	.param .u64 .ptr .align 1 _Z8update_BPKdPdi_param_1,
	.param .u32 _Z8update_BPKdPdi_param_2
)
{
	.reg .pred 	%p<2>;
	.reg .b32 	%r<30>;
	.reg .b64 	%rd<18>;
	.reg .b64 	%fd<13>;

	ld.param.u64 	%rd1, [_Z8update_BPKdPdi_param_0];
	ld.param.u64 	%rd2, [_Z8update_BPKdPdi_param_1];
	ld.param.u32 	%r6, [_Z8update_BPKdPdi_param_2];
	mov.u32 	%r7, %ctaid.x;
	mov.u32 	%r8, %ntid.x;
	mov.u32 	%r9, %tid.x;
	mad.lo.s32 	%r1, %r7, %r8, %r9;
	add.s32 	%r2, %r1, 1;
	mov.u32 	%r10, %ctaid.y;
	mov.u32 	%r11, %ntid.y;
	mov.u32 	%r12, %tid.y;
	mad.lo.s32 	%r13, %r10, %r11, %r12;
	add.s32 	%r3, %r13, 1;
	mov.u32 	%r15, %ctaid.z;
	mov.u32 	%r16, %ntid.z;
	mov.u32 	%r17, %tid.z;
	mad.lo.s32 	%r18, %r15, %r16, %r17;
	add.s32 	%r4, %r18, 1;
	add.s32 	%r20, %r6, -1;
	max.s32 	%r21, %r2, %r3;
	max.s32 	%r22, %r21, %r4;
	setp.ge.s32 	%p1, %r22, %r20;
	@%p1 bra 	$L__BB1_2;
	cvta.to.global.u64 	%rd3, %rd1;
	cvta.to.global.u64 	%rd4, %rd2;
	mad.lo.s32 	%r23, %r6, %r4, %r3;
	mul.lo.s32 	%r24, %r23, %r6;
	add.s32 	%r25, %r24, %r2;
	mul.lo.s32 	%r26, %r6, %r6;
	sub.s32 	%r27, %r25, %r26;
	mul.wide.s32 	%rd5, %r27, 8;
	add.s64 	%rd6, %rd3, %rd5;
	ld.global.nc.f64 	%fd1, [%rd6];
	sub.s32 	%r28, %r25, %r6;
	mul.wide.s32 	%rd7, %r28, 8;
	add.s64 	%rd8, %rd3, %rd7;
	ld.global.nc.f64 	%fd2, [%rd8];
	add.f64 	%fd3, %fd1, %fd2;
	add.s32 	%r29, %r24, %r1;
	mul.wide.s32 	%rd9, %r29, 8;
	add.s64 	%rd10, %rd3, %rd9;
	ld.global.nc.f64 	%fd4, [%rd10];
	add.f64 	%fd5, %fd3, %fd4;
	add.s64 	%rd11, %rd10, 8;
	ld.global.nc.f64 	%fd6, [%rd10+16];
	add.f64 	%fd7, %fd5, %fd6;
	mul.wide.s32 	%rd12, %r6, 8;
	add.s64 	%rd13, %rd11, %rd12;
	ld.global.nc.f64 	%fd8, [%rd13];
	add.f64 	%fd9, %fd7, %fd8;
	mul.wide.u32 	%rd14, %r26, 8;
	add.s64 	%rd15, %rd11, %rd14;
	ld.global.nc.f64 	%fd10, [%rd15];
	add.f64 	%fd11, %fd9, %fd10;
	div.rn.f64 	%fd12, %fd11, 0d4018000000000000;
	mul.wide.s32 	%rd16, %r25, 8;
	add.s64 	%rd17, %rd4, %rd16;
	st.global.f64 	[%rd17], %fd12;
$L__BB1_2:
	ret;

}


// ===== COMPILED SASS (sm_100) =====

	.target	sm_100

	.elftype	@"ET_EXEC"


//--------------------- .note.nv.tkinfo           --------------------------
	.section	.note.nv.tkinfo,"",@"SHT_NOTE"
	.sectionflags	@"SHF_NOTE_NV_TKINFO"
	.tkinfo
        /*0018*/ 	.word	0x00000002
        /*0030*/ 	.string	""
        /*0030*/ 	.string	"ptxas"
        /*0030*/ 	.string	"Cuda compilation tools, release 13.0, V13.0.88"
        /*0030*/ 	.string	"Build cuda_13.0.r13.0/compiler.36424714_0"
        /*0030*/ 	.string	"-arch sm_100 -m 64 "



//--------------------- .note.nv.cuinfo           --------------------------
	.section	.note.nv.cuinfo,"",@"SHT_NOTE"
	.sectionflags	@"SHF_NOTE_NV_CUINFO"
        /*0018*/ 	.short	0x0002
        /*001a*/ 	.short	0x0064
        /*001c*/ 	.short	0x0082
	.zero		2


//--------------------- .nv.info                  --------------------------
	.section	.nv.info,"",@"SHT_CUDA_INFO"
	.align	4


	//----- nvinfo : EIATTR_REGCOUNT
	.align		4
        /*0000*/ 	.byte	0x04, 0x2f
        /*0002*/ 	.short	(.L_1 - .L_0)
	.align		4
.L_0:
        /*0004*/ 	.word	index@(_Z22compute_eps_and_updatePdPKdS_i)
        /*0008*/ 	.word	0x00000011


	//----- nvinfo : EIATTR_FRAME_SIZE
	.align		4
.L_1:
        /*000c*/ 	.byte	0x04, 0x11
        /*000e*/ 	.short	(.L_3 - .L_2)
	.align		4
.L_2:
        /*0010*/ 	.word	index@(_Z22compute_eps_and_updatePdPKdS_i)
        /*0014*/ 	.word	0x00000000


	//----- nvinfo : EIATTR_REGCOUNT
	.align		4
.L_3:
        /*0018*/ 	.byte	0x04, 0x2f
        /*001a*/ 	.short	(.L_5 - .L_4)
	.align		4
.L_4:
        /*001c*/ 	.word	index@(_Z8update_BPKdPdi)
        /*0020*/ 	.word	0x00000018


	//----- nvinfo : EIATTR_FRAME_SIZE
	.align		4
.L_5:
        /*0024*/ 	.byte	0x04, 0x11
        /*0026*/ 	.short	(.L_7 - .L_6)
	.align		4
.L_6:
        /*0028*/ 	.word	index@($__internal_0_$__cuda_sm20_div_rn_f64_full)
        /*002c*/ 	.word	0x00000000


	//----- nvinfo : EIATTR_FRAME_SIZE
	.align		4
.L_7:
        /*0030*/ 	.byte	0x04, 0x11
        /*0032*/ 	.short	(.L_9 - .L_8)
	.align		4
.L_8:
        /*0034*/ 	.word	index@(_Z8update_BPKdPdi)
        /*0038*/ 	.word	0x00000000


	//----- nvinfo : EIATTR_MIN_STACK_SIZE
	.align		4
.L_9:
        /*003c*/ 	.byte	0x04, 0x12
        /*003e*/ 	.short	(.L_11 - .L_10)
	.align		4
.L_10:
        /*0040*/ 	.word	index@(_Z8update_BPKdPdi)
        /*0044*/ 	.word	0x00000000


	//----- nvinfo : EIATTR_MIN_STACK_SIZE
	.align		4
.L_11:
        /*0048*/ 	.byte	0x04, 0x12
        /*004a*/ 	.short	(.L_13 - .L_12)
	.align		4
.L_12:
        /*004c*/ 	.word	index@(_Z22compute_eps_and_updatePdPKdS_i)
        /*0050*/ 	.word	0x00000000
.L_13:


//--------------------- .nv.compat                --------------------------
	.section	.nv.compat,"",@"SHT_CUDA_COMPAT_INFO"
	.align	4
        /*0000*/ 	.byte	0x02, 0x09, 0x00, 0x00, 0x02, 0x02, 0x01, 0x00, 0x02, 0x05, 0x05, 0x00, 0x03, 0x07, 0x01, 0x01
        /*0010*/ 	.byte	0x02, 0x03, 0x00, 0x00, 0x02, 0x06, 0x01, 0x00, 0x04, 0x0b, 0x08, 0x00, 0x01, 0x00, 0x00, 0x00
        /*0020*/ 	.byte	0x00, 0x00, 0x00, 0x00


//--------------------- .nv.info._Z8update_BPKdPdi --------------------------
	.section	.nv.info._Z8update_BPKdPdi,"",@"SHT_CUDA_INFO"
	.sectionflags	@""
	.align	4


	//----- nvinfo : EIATTR_CUDA_API_VERSION
	.align		4
        /*0000*/ 	.byte	0x04, 0x37
        /*0002*/ 	.short	(.L_15 - .L_14)
.L_14:
        /*0004*/ 	.word	0x00000082


	//----- nvinfo : EIATTR_KPARAM_INFO
	.align		4
.L_15:
        /*0008*/ 	.byte	0x04, 0x17
        /*000a*/ 	.short	(.L_17 - .L_16)
.L_16:
        /*000c*/ 	.word	0x00000000
        /*0010*/ 	.short	0x0002
        /*0012*/ 	.short	0x0010
        /*0014*/ 	.byte	0x00, 0xf0, 0x11, 0x00


	//----- nvinfo : EIATTR_KPARAM_INFO
	.align		4
.L_17:
        /*0018*/ 	.byte	0x04, 0x17
        /*001a*/ 	.short	(.L_19 - .L_18)
.L_18:
        /*001c*/ 	.word	0x00000000
        /*0020*/ 	.short	0x0001
        /*0022*/ 	.short	0x0008
        /*0024*/ 	.byte	0x00, 0xf5, 0x21, 0x00


	//----- nvinfo : EIATTR_KPARAM_INFO
	.align		4
.L_19:
        /*0028*/ 	.byte	0x04, 0x17
        /*002a*/ 	.short	(.L_21 - .L_20)
.L_20:
        /*002c*/ 	.word	0x00000000
        /*0030*/ 	.short	0x0000
        /*0032*/ 	.short	0x0000
        /*0034*/ 	.byte	0x00, 0xf5, 0x21, 0x00


	//----- nvinfo : EIATTR_SPARSE_MMA_MASK
	.align		4
.L_21:
        /*0038*/ 	.byte	0x03, 0x50
        /*003a*/ 	.short	0x0000


	//----- nvinfo : EIATTR_MAXREG_COUNT
	.align		4
        /*003c*/ 	.byte	0x03, 0x1b
        /*003e*/ 	.short	0x00ff


	//----- nvinfo : EIATTR_MERCURY_ISA_VERSION
	.align		4
        /*0040*/ 	.byte	0x03, 0x5f
        /*0042*/ 	.short	0x0101


	//----- nvinfo : EIATTR_VRC_CTA_INIT_COUNT
	.align		4
        /*0044*/ 	.byte	0x02, 0x4a
	.zero		1
	.zero		1


	//----- nvinfo : EIATTR_EXIT_INSTR_OFFSETS
	.align		4
        /*0048*/ 	.byte	0x04, 0x1c
        /*004a*/ 	.short	(.L_23 - .L_22)


	//   ....[0]....
.L_22:
        /*004c*/ 	.word	0x00000140


	//   ....[1]....
        /*0050*/ 	.word	0x00000460


	//----- nvinfo : EIATTR_CRS_STACK_SIZE
	.align		4
.L_23:
        /*0054*/ 	.byte	0x04, 0x1e
        /*0056*/ 	.short	(.L_25 - .L_24)
.L_24:
        /*0058*/ 	.word	0x00000000


	//----- nvinfo : EIATTR_CBANK_PARAM_SIZE
	.align		4
.L_25:
        /*005c*/ 	.byte	0x03, 0x19
        /*005e*/ 	.short	0x0014


	//----- nvinfo : EIATTR_PARAM_CBANK
	.align		4
        /*0060*/ 	.byte	0x04, 0x0a
        /*0062*/ 	.short	(.L_27 - .L_26)
	.align		4
.L_26:
        /*0064*/ 	.word	index@(.nv.constant0._Z8update_BPKdPdi)
        /*0068*/ 	.short	0x0380
        /*006a*/ 	.short	0x0014


	//----- nvinfo : EIATTR_SW_WAR
	.align		4
.L_27:
        /*006c*/ 	.byte	0x04, 0x36
        /*006e*/ 	.short	(.L_29 - .L_28)
.L_28:
        /*0070*/ 	.word	0x00000008
.L_29:


//--------------------- .nv.info._Z22compute_eps_and_updatePdPKdS_i --------------------------
	.section	.nv.info._Z22compute_eps_and_updatePdPKdS_i,"",@"SHT_CUDA_INFO"
	.sectionflags	@""
	.align	4


	//----- nvinfo : EIATTR_CUDA_API_VERSION
	.align		4
        /*0000*/ 	.byte	0x04, 0x37
        /*0002*/ 	.short	(.L_31 - .L_30)
.L_30:
        /*0004*/ 	.word	0x00000082


	//----- nvinfo : EIATTR_KPARAM_INFO
	.align		4
.L_31:
        /*0008*/ 	.byte	0x04, 0x17
        /*000a*/ 	.short	(.L_33 - .L_32)
.L_32:
        /*000c*/ 	.word	0x00000000
        /*0010*/ 	.short	0x0003
        /*0012*/ 	.short	0x0018
        /*0014*/ 	.byte	0x00, 0xf0, 0x11, 0x00


	//----- nvinfo : EIATTR_KPARAM_INFO
	.align		4
.L_33:
        /*0018*/ 	.byte	0x04, 0x17
        /*001a*/ 	.short	(.L_35 - .L_34)
.L_34:
        /*001c*/ 	.word	0x00000000
        /*0020*/ 	.short	0x0002
        /*0022*/ 	.short	0x0010
        /*0024*/ 	.byte	0x00, 0xf5, 0x21, 0x00


	//----- nvinfo : EIATTR_KPARAM_INFO
	.align		4
.L_35:
        /*0028*/ 	.byte	0x04, 0x17
        /*002a*/ 	.short	(.L_37 - .L_36)
.L_36:
        /*002c*/ 	.word	0x00000000
        /*0030*/ 	.short	0x0001
        /*0032*/ 	.short	0x0008
        /*0034*/ 	.byte	0x00, 0xf5, 0x21, 0x00


	//----- nvinfo : EIATTR_KPARAM_INFO
	.align		4
.L_37:
        /*0038*/ 	.byte	0x04, 0x17
        /*003a*/ 	.short	(.L_39 - .L_38)
.L_38:
        /*003c*/ 	.word	0x00000000
        /*0040*/ 	.short	0x0000
        /*0042*/ 	.short	0x0000
        /*0044*/ 	.byte	0x00, 0xf5, 0x21, 0x00


	//----- nvinfo : EIATTR_SPARSE_MMA_MASK
	.align		4
.L_39:
        /*0048*/ 	.byte	0x03, 0x50
        /*004a*/ 	.short	0x0000


	//----- nvinfo : EIATTR_MAXREG_COUNT
	.align		4
        /*004c*/ 	.byte	0x03, 0x1b
        /*004e*/ 	.short	0x00ff


	//----- nvinfo : EIATTR_NUM_BARRIERS
	.align		4
        /*0050*/ 	.byte	0x02, 0x4c
        /*0052*/ 	.byte	0x01
	.zero		1


	//----- nvinfo : EIATTR_MERCURY_ISA_VERSION
	.align		4
        /*0054*/ 	.byte	0x03, 0x5f
        /*0056*/ 	.short	0x0101


	//----- nvinfo : EIATTR_VRC_CTA_INIT_COUNT
	.align		4
        /*0058*/ 	.byte	0x02, 0x4a
	.zero		1
	.zero		1


	//----- nvinfo : EIATTR_EXIT_INSTR_OFFSETS
	.align		4
        /*005c*/ 	.byte	0x04, 0x1c
        /*005e*/ 	.short	(.L_41 - .L_40)


	//   ....[0]....
.L_40:
        /*0060*/ 	.word	0x00000950


	//   ....[1]....
        /*0064*/ 	.word	0x00000a90


	//----- nvinfo : EIATTR_CRS_STACK_SIZE
	.align		4
.L_41:
        /*0068*/ 	.byte	0x04, 0x1e
        /*006a*/ 	.short	(.L_43 - .L_42)
.L_42:
        /*006c*/ 	.word	0x00000000


	//----- nvinfo : EIATTR_CBANK_PARAM_SIZE
	.align		4
.L_43:
        /*0070*/ 	.byte	0x03, 0x19
        /*0072*/ 	.short	0x001c


	//----- nvinfo : EIATTR_PARAM_CBANK
	.align		4
        /*0074*/ 	.byte	0x04, 0x0a
        /*0076*/ 	.short	(.L_45 - .L_44)
	.align		4
.L_44:
        /*0078*/ 	.word	index@(.nv.constant0._Z22compute_eps_and_updatePdPKdS_i)
        /*007c*/ 	.short	0x0380
        /*007e*/ 	.short	0x001c


	//----- nvinfo : EIATTR_SW_WAR
	.align		4
.L_45:
        /*0080*/ 	.byte	0x04, 0x36
        /*0082*/ 	.short	(.L_47 - .L_46)
.L_46:
        /*0084*/ 	.word	0x00000008
.L_47:


//--------------------- .nv.callgraph             --------------------------
	.section	.nv.callgraph,"",@"SHT_CUDA_CALLGRAPH"
	.align	4
	.sectionentsize	8
	.align		4
        /*0000*/ 	.word	0x00000000
	.align		4
        /*0004*/ 	.word	0xffffffff
	.align		4
        /*0008*/ 	.word	0x00000000
	.align		4
        /*000c*/ 	.word	0xfffffffe
	.align		4
        /*0010*/ 	.word	0x00000000
	.align		4
        /*0014*/ 	.word	0xfffffffd
	.align		4
        /*0018*/ 	.word	0x00000000
	.align		4
        /*001c*/ 	.word	0xfffffffc


//--------------------- .text._Z8update_BPKdPdi   --------------------------
	.section	.text._Z8update_BPKdPdi,"ax",@progbits
	.align	128
        .global         _Z8update_BPKdPdi
        .type           _Z8update_BPKdPdi,@function
        .size           _Z8update_BPKdPdi,(.L_x_9 - _Z8update_BPKdPdi)
        .other          _Z8update_BPKdPdi,@"STO_CUDA_ENTRY STV_DEFAULT"
_Z8update_BPKdPdi:
.text._Z8update_BPKdPdi:
[----:B------:R-:W-:Y:S01]  /*0000*/  LDC R1, c[0x0][0x37c] ;  /* 0x0000df00ff017b82 */ /* 0x000fe20000000800 */
[----:B------:R-:W0:Y:S07]  /*0010*/  S2R R3, SR_TID.X ;  /* 0x0000000000037919 */ /* 0x000e2e0000002100 */
[----:B------:R-:W0:Y:S01]  /*0020*/  LDC R8, c[0x0][0x360] ;  /* 0x0000d800ff087b82 */ /* 0x000e220000000800 */
[----:B------:R-:W1:Y:S01]  /*0030*/  S2R R5, SR_TID.Y ;  /* 0x0000000000057919 */ /* 0x000e620000002200 */
[----:B------:R-:W2:Y:S06]  /*0040*/  S2R R7, SR_TID.Z ;  /* 0x0000000000077919 */ /* 0x000eac0000002300 */
[----:B------:R-:W0:Y:S08]  /*0050*/  S2UR UR4, SR_CTAID.X ;  /* 0x00000000000479c3 */ /* 0x000e300000002500 */
[----:B------:R-:W1:Y:S08]  /*0060*/  LDC R2, c[0x0][0x364] ;  /* 0x0000d900ff027b82 */ /* 0x000e700000000800 */
[----:B------:R-:W1:Y:S08]  /*0070*/  S2UR UR5, SR_CTAID.Y ;  /* 0x00000000000579c3 */ /* 0x000e700000002600 */
[----:B------:R-:W2:Y:S01]  /*0080*/  S2UR UR6, SR_CTAID.Z ;  /* 0x00000000000679c3 */ /* 0x000ea20000002700 */
[----:B0-----:R-:W-:-:S07]  /*0090*/  IMAD R8, R8, UR4, R3 ;  /* 0x0000000408087c24 */ /* 0x001fce000f8e0203 */
[----:B------:R-:W2:Y:S08]  /*00a0*/  LDC R0, c[0x0][0x368] ;  /* 0x0000da00ff007b82 */ /* 0x000eb00000000800 */
[----:B------:R-:W0:Y:S01]  /*00b0*/  LDC R11, c[0x0][0x390] ;  /* 0x0000e400ff0b7b82 */ /* 0x000e220000000800 */
[----:B-1----:R-:W-:-:S04]  /*00c0*/  IMAD R2, R2, UR5, R5 ;  /* 0x0000000502027c24 */ /* 0x002fc8000f8e0205 */
[----:B------:R-:W-:Y:S02]  /*00d0*/  VIADD R2, R2, 0x1 ;  /* 0x0000000102027836 */ /* 0x000fe40000000000 */
[----:B--2---:R-:W-:Y:S02]  /*00e0*/  IMAD R3, R0, UR6, R7 ;  /* 0x0000000600037c24 */ /* 0x004fe4000f8e0207 */
[----:B------:R-:W-:Y:S02]  /*00f0*/  VIADD R0, R8, 0x1 ;  /* 0x0000000108007836 */ /* 0x000fe40000000000 */
[----:B------:R-:W-:Y:S01]  /*0100*/  VIADD R3, R3, 0x1 ;  /* 0x0000000103037836 */ /* 0x000fe20000000000 */
[----:B0-----:R-:W-:-:S04]  /*0110*/  IADD3 R4, PT, PT, R11, -0x1, RZ ;  /* 0xffffffff0b047810 */ /* 0x001fc80007ffe0ff */
[----:B------:R-:W-:-:S04]  /*0120*/  VIMNMX3 R5, R0, R2, R3, !PT ;  /* 0x000000020005720f */ /* 0x000fc80007800103 */
[----:B------:R-:W-:-:S13]  /*0130*/  ISETP.GE.AND P0, PT, R5, R4, PT ;  /* 0x000000040500720c */ /* 0x000fda0003f06270 */
[----:B------:R-:W-:Y:S05]  /*0140*/  @P0 EXIT ;  /* 0x000000000000094d */ /* 0x000fea0003800000 */
[----:B------:R-:W0:Y:S01]  /*0150*/  LDC.64 R4, c[0x0][0x380] ;  /* 0x0000e000ff047b82 */ /* 0x000e220000000a00 */
[-C--:B------:R-:W-:Y:S01]  /*0160*/  IMAD R9, R3, R11.reuse, R2 ;  /* 0x0000000b03097224 */ /* 0x080fe200078e0202 */
[----:B------:R-:W1:Y:S01]  /*0170*/  LDCU.64 UR4, c[0x0][0x358] ;  /* 0x00006b00ff0477ac */ /* 0x000e620008000a00 */
[-C--:B------:R-:W-:Y:S02]  /*0180*/  IMAD R13, R11, R11.reuse, RZ ;  /* 0x0000000b0b0d7224 */ /* 0x080fe400078e02ff */
[CC--:B------:R-:W-:Y:S02]  /*0190*/  IMAD R0, R9.reuse, R11.reuse, R0 ;  /* 0x0000000b09007224 */ /* 0x0c0fe400078e0200 */
[----:B------:R-:W-:Y:S02]  /*01a0*/  IMAD R17, R9, R11, R8 ;  /* 0x0000000b09117224 */ /* 0x000fe400078e0208 */
[C---:B------:R-:W-:Y:S02]  /*01b0*/  IMAD.IADD R3, R0.reuse, 0x1, -R13 ;  /* 0x0000000100037824 */ /* 0x040fe400078e0a0d */
[----:B------:R-:W-:-:S02]  /*01c0*/  IMAD.IADD R7, R0, 0x1, -R11 ;  /* 0x0000000100077824 */ /* 0x000fc400078e0a0b */
[----:B0-----:R-:W-:-:S04]  /*01d0*/  IMAD.WIDE R2, R3, 0x8, R4 ;  /* 0x0000000803027825 */ /* 0x001fc800078e0204 */
[--C-:B------:R-:W-:Y:S02]  /*01e0*/  IMAD.WIDE R6, R7, 0x8, R4.reuse ;  /* 0x0000000807067825 */ /* 0x100fe400078e0204 */
[----:B-1----:R-:W2:Y:S04]  /*01f0*/  LDG.E.64.CONSTANT R2, desc[UR4][R2.64] ;  /* 0x0000000402027981 */ /* 0x002ea8000c1e9b00 */
[----:B------:R-:W2:Y:S01]  /*0200*/  LDG.E.64.CONSTANT R6, desc[UR4][R6.64] ;  /* 0x0000000406067981 */ /* 0x000ea2000c1e9b00 */
[----:B------:R-:W-:-:S05]  /*0210*/  IMAD.WIDE R16, R17, 0x8, R4 ;  /* 0x0000000811107825 */ /* 0x000fca00078e0204 */
[----:B------:R-:W3:Y:S01]  /*0220*/  LDG.E.64.CONSTANT R8, desc[UR4][R16.64] ;  /* 0x0000000410087981 */ /* 0x000ee2000c1e9b00 */
[----:B------:R-:W-:-:S03]  /*0230*/  IADD3 R14, P0, PT, R16, 0x8, RZ ;  /* 0x00000008100e7810 */ /* 0x000fc60007f1e0ff */
[----:B------:R-:W4:Y:S02]  /*0240*/  LDG.E.64.CONSTANT R4, desc[UR4][R16.64+0x10] ;  /* 0x0000100410047981 */ /* 0x000f24000c1e9b00 */
[----:B------:R-:W-:Y:S02]  /*0250*/  IMAD.X R15, RZ, RZ, R17, P0 ;  /* 0x000000ffff0f7224 */ /* 0x000fe400000e0611 */
[----:B------:R-:W-:-:S04]  /*0260*/  IMAD.WIDE R10, R11, 0x8, R14 ;  /* 0x000000080b0a7825 */ /* 0x000fc800078e020e */
[----:B------:R-:W-:Y:S02]  /*0270*/  IMAD.WIDE.U32 R12, R13, 0x8, R14 ;  /* 0x000000080d0c7825 */ /* 0x000fe400078e000e */
[----:B------:R-:W5:Y:S04]  /*0280*/  LDG.E.64.CONSTANT R10, desc[UR4][R10.64] ;  /* 0x000000040a0a7981 */ /* 0x000f68000c1e9b00 */
[----:B------:R-:W5:Y:S01]  /*0290*/  LDG.E.64.CONSTANT R12, desc[UR4][R12.64] ;  /* 0x000000040c0c7981 */ /* 0x000f62000c1e9b00 */
[----:B------:R-:W0:Y:S01]  /*02a0*/  MUFU.RCP64H R19, 6 ;  /* 0x4018000000137908 */ /* 0x000e220000001800 */
[----:B------:R-:W-:Y:S02]  /*02b0*/  HFMA2 R14, -RZ, RZ, 0, 0 ;  /* 0x00000000ff0e7431 */ /* 0x000fe400000001ff */
[----:B------:R-:W-:-:S02]  /*02c0*/  IMAD.MOV.U32 R15, RZ, RZ, 0x40180000 ;  /* 0x40180000ff0f7424 */ /* 0x000fc400078e00ff */
[----:B------:R-:W-:-:S06]  /*02d0*/  IMAD.MOV.U32 R18, RZ, RZ, 0x1 ;  /* 0x00000001ff127424 */ /* 0x000fcc00078e00ff */
[----:B0-----:R-:W-:-:S08]  /*02e0*/  DFMA R20, R18, -R14, 1 ;  /* 0x3ff000001214742b */ /* 0x001fd0000000080e */
[----:B------:R-:W-:-:S08]  /*02f0*/  DFMA R20, R20, R20, R20 ;  /* 0x000000141414722b */ /* 0x000fd00000000014 */
[----:B------:R-:W-:-:S08]  /*0300*/  DFMA R20, R18, R20, R18 ;  /* 0x000000141214722b */ /* 0x000fd00000000012 */
[----:B------:R-:W-:-:S08]  /*0310*/  DFMA R14, R20, -R14, 1 ;  /* 0x3ff00000140e742b */ /* 0x000fd0000000080e */
[----:B------:R-:W-:Y:S01]  /*0320*/  DFMA R14, R20, R14, R20 ;  /* 0x0000000e140e722b */ /* 0x000fe20000000014 */
[----:B------:R-:W-:Y:S01]  /*0330*/  BSSY.RECONVERGENT B0, `(.L_x_0) ;  /* 0x000000f000007945 */ /* 0x000fe20003800200 */
[----:B--2---:R-:W-:-:S08]  /*0340*/  DADD R2, R2, R6 ;  /* 0x0000000002027229 */ /* 0x004fd00000000006 */
[----:B---3--:R-:W-:-:S08]  /*0350*/  DADD R2, R2, R8 ;  /* 0x0000000002027229 */ /* 0x008fd00000000008 */
[----:B----4-:R-:W-:-:S08]  /*0360*/  DADD R2, R2, R4 ;  /* 0x0000000002027229 */ /* 0x010fd00000000004 */
[----:B-----5:R-:W-:-:S08]  /*0370*/  DADD R2, R2, R10 ;  /* 0x0000000002027229 */ /* 0x020fd0000000000a */
[----:B------:R-:W-:-:S08]  /*0380*/  DADD R12, R2, R12 ;  /* 0x00000000020c7229 */ /* 0x000fd0000000000c */
[----:B------:R-:W-:-:S08]  /*0390*/  DMUL R2, R12, R14 ;  /* 0x0000000e0c027228 */ /* 0x000fd00000000000 */
[----:B------:R-:W-:-:S08]  /*03a0*/  DFMA R4, R2, -6, R12 ;  /* 0xc01800000204782b */ /* 0x000fd0000000000c */
[----:B------:R-:W-:Y:S01]  /*03b0*/  DFMA R2, R14, R4, R2 ;  /* 0x000000040e02722b */ /* 0x000fe20000000002 */
[----:B------:R-:W-:-:S09]  /*03c0*/  FSETP.GEU.AND P1, PT, |R13|, 6.5827683646048100446e-37, PT ;  /* 0x036000000d00780b */ /* 0x000fd20003f2e200 */
[----:B------:R-:W-:-:S05]  /*03d0*/  FFMA R4, RZ, 2.375, R3 ;  /* 0x40180000ff047823 */ /* 0x000fca0000000003 */
[----:B------:R-:W-:-:S13]  /*03e0*/  FSETP.GT.AND P0, PT, |R4|, 1.469367938527859385e-39, PT ;  /* 0x001000000400780b */ /* 0x000fda0003f04200 */
[----:B------:R-:W-:Y:S05]  /*03f0*/  @P0 BRA P1, `(.L_x_1) ;  /* 0x0000000000080947 */ /* 0x000fea0000800000 */
[----:B------:R-:W-:-:S07]  /*0400*/  MOV R6, 0x420 ;  /* 0x0000042000067802 */ /* 0x000fce0000000f00 */
[----:B------:R-:W-:Y:S05]  /*0410*/  CALL.REL.NOINC `($__internal_0_$__cuda_sm20_div_rn_f64_full) ;  /* 0x0000000000147944 */ /* 0x000fea0003c00000 */
.L_x_1:
[----:B------:R-:W-:Y:S05]  /*0420*/  BSYNC.RECONVERGENT B0 ;  /* 0x0000000000007941 */ /* 0x000fea0003800200 */
.L_x_0:
[----:B------:R-:W0:Y:S02]  /*0430*/  LDC.64 R4, c[0x0][0x388] ;  /* 0x0000e200ff047b82 */ /* 0x000e240000000a00 */
[----:B0-----:R-:W-:-:S05]  /*0440*/  IMAD.WIDE R4, R0, 0x8, R4 ;  /* 0x0000000800047825 */ /* 0x001fca00078e0204 */
[----:B------:R-:W-:Y:S01]  /*0450*/  STG.E.64 desc[UR4][R4.64], R2 ;  /* 0x0000000204007986 */ /* 0x000fe2000c101b04 */
[----:B------:R-:W-:Y:S05]  /*0460*/  EXIT ;  /* 0x000000000000794d */ /* 0x000fea0003800000 */
        .weak           $__internal_0_$__cuda_sm20_div_rn_f64_full
        .type           $__internal_0_$__cuda_sm20_div_rn_f64_full,@function
        .size           $__internal_0_$__cuda_sm20_div_rn_f64_full,(.L_x_9 - $__internal_0_$__cuda_sm20_div_rn_f64_full)
$__internal_0_$__cuda_sm20_div_rn_f64_full:
[----:B------:R-:W-:Y:S01]  /*0470*/  MOV R3, 0x3ff80000 ;  /* 0x3ff8000000037802 */ /* 0x000fe20000000f00 */
[----:B------:R-:W-:Y:S01]  /*0480*/  IMAD.MOV.U32 R2, RZ, RZ, 0x0 ;  /* 0x00000000ff027424 */ /* 0x000fe200078e00ff */
[----:B------:R-:W-:Y:S01]  /*0490*/  MOV R19, 0x40100000 ;  /* 0x4010000000137802 */ /* 0x000fe20000000f00 */
[----:B------:R-:W-:Y:S01]  /*04a0*/  IMAD.MOV.U32 R8, RZ, RZ, 0x1 ;  /* 0x00000001ff087424 */ /* 0x000fe200078e00ff */
[----:B------:R-:W0:Y:S01]  /*04b0*/  MUFU.RCP64H R9, R3 ;  /* 0x0000000300097308 */ /* 0x000e220000001800 */
[----:B------:R-:W-:Y:S01]  /*04c0*/  IMAD.MOV.U32 R5, RZ, RZ, R13 ;  /* 0x000000ffff057224 */ /* 0x000fe200078e000d */
[----:B------:R-:W-:Y:S01]  /*04d0*/  MOV R13, 0x1ca00000 ;  /* 0x1ca00000000d7802 */ /* 0x000fe20000000f00 */
[----:B------:R-:W-:Y:S01]  /*04e0*/  IMAD.MOV.U32 R4, RZ, RZ, R12 ;  /* 0x000000ffff047224 */ /* 0x000fe200078e000c */
[----:B------:R-:W-:Y:S01]  /*04f0*/  BSSY.RECONVERGENT B1, `(.L_x_2) ;  /* 0x0000045000017945 */ /* 0x000fe20003800200 */
[----:B------:R-:W-:Y:S01]  /*0500*/  VIADD R20, R19, 0xffffffff ;  /* 0xffffffff13147836 */ /* 0x000fe20000000000 */
[----:B------:R-:W-:-:S02]  /*0510*/  FSETP.GEU.AND P1, PT, |R5|, 1.469367938527859385e-39, PT ;  /* 0x001000000500780b */ /* 0x000fc40003f2e200 */
[----:B------:R-:W-:-:S04]  /*0520*/  LOP3.LUT R7, R5, 0x7ff00000, RZ, 0xc0, !PT ;  /* 0x7ff0000005077812 */ /* 0x000fc800078ec0ff */
[----:B------:R-:W-:Y:S01]  /*0530*/  ISETP.GE.U32.AND P0, PT, R7, 0x40100000, PT ;  /* 0x401000000700780c */ /* 0x000fe20003f06070 */
[----:B------:R-:W-:-:S03]  /*0540*/  IMAD.MOV.U32 R18, RZ, RZ, R7 ;  /* 0x000000ffff127224 */ /* 0x000fc600078e0007 */
[----:B------:R-:W-:Y:S01]  /*0550*/  SEL R13, R13, 0x63400000, !P0 ;  /* 0x634000000d0d7807 */ /* 0x000fe20004000000 */
[----:B0-----:R-:W-:-:S08]  /*0560*/  DFMA R10, R8, -R2, 1 ;  /* 0x3ff00000080a742b */ /* 0x001fd00000000802 */
[----:B------:R-:W-:-:S08]  /*0570*/  DFMA R10, R10, R10, R10 ;  /* 0x0000000a0a0a722b */ /* 0x000fd0000000000a */
[----:B------:R-:W-:Y:S01]  /*0580*/  DFMA R14, R8, R10, R8 ;  /* 0x0000000a080e722b */ /* 0x000fe20000000008 */
[C-C-:B------:R-:W-:Y:S01]  /*0590*/  @!P1 LOP3.LUT R10, R13.reuse, 0x80000000, R5.reuse, 0xf8, !PT ;  /* 0x800000000d0a9812 */ /* 0x140fe200078ef805 */
[----:B------:R-:W-:Y:S01]  /*05a0*/  IMAD.MOV.U32 R8, RZ, RZ, R4 ;  /* 0x000000ffff087224 */ /* 0x000fe200078e0004 */
[----:B------:R-:W-:Y:S02]  /*05b0*/  LOP3.LUT R9, R13, 0x800fffff, R5, 0xf8, !PT ;  /* 0x800fffff0d097812 */ /* 0x000fe400078ef805 */
[----:B------:R-:W-:Y:S01]  /*05c0*/  @!P1 LOP3.LUT R11, R10, 0x100000, RZ, 0xfc, !PT ;  /* 0x001000000a0b9812 */ /* 0x000fe200078efcff */
[----:B------:R-:W-:Y:S02]  /*05d0*/  @!P1 IMAD.MOV.U32 R10, RZ, RZ, RZ ;  /* 0x000000ffff0a9224 */ /* 0x000fe400078e00ff */
[----:B------:R-:W-:-:S04]  /*05e0*/  DFMA R16, R14, -R2, 1 ;  /* 0x3ff000000e10742b */ /* 0x000fc80000000802 */
[----:B------:R-:W-:-:S04]  /*05f0*/  @!P1 DFMA R8, R8, 2, -R10 ;  /* 0x400000000808982b */ /* 0x000fc8000000080a */
[----:B------:R-:W-:-:S06]  /*0600*/  DFMA R16, R14, R16, R14 ;  /* 0x000000100e10722b */ /* 0x000fcc000000000e */
[----:B------:R-:W-:Y:S02]  /*0610*/  @!P1 LOP3.LUT R18, R9, 0x7ff00000, RZ, 0xc0, !PT ;  /* 0x7ff0000009129812 */ /* 0x000fe400078ec0ff */
[----:B------:R-:W-:-:S03]  /*0620*/  DMUL R10, R16, R8 ;  /* 0x00000008100a7228 */ /* 0x000fc60000000000 */
[----:B------:R-:W-:-:S05]  /*0630*/  VIADD R12, R18, 0xffffffff ;  /* 0xffffffff120c7836 */ /* 0x000fca0000000000 */
[----:B------:R-:W-:Y:S01]  /*0640*/  DFMA R14, R10, -R2, R8 ;  /* 0x800000020a0e722b */ /* 0x000fe20000000008 */
[----:B------:R-:W-:-:S04]  /*0650*/  ISETP.GT.U32.AND P0, PT, R12, 0x7feffffe, PT ;  /* 0x7feffffe0c00780c */ /* 0x000fc80003f04070 */
[----:B------:R-:W-:-:S03]  /*0660*/  ISETP.GT.U32.OR P0, PT, R20, 0x7feffffe, P0 ;  /* 0x7feffffe1400780c */ /* 0x000fc60000704470 */
[----:B------:R-:W-:-:S10]  /*0670*/  DFMA R10, R16, R14, R10 ;  /* 0x0000000e100a722b */ /* 0x000fd4000000000a */
[----:B------:R-:W-:Y:S05]  /*0680*/  @P0 BRA `(.L_x_3) ;  /* 0x0000000000680947 */ /* 0x000fea0003800000 */
[----:B------:R-:W-:-:S05]  /*0690*/  IMAD.MOV.U32 R4, RZ, RZ, 0x40100000 ;  /* 0x40100000ff047424 */ /* 0x000fca00078e00ff */
[----:B------:R-:W-:-:S04]  /*06a0*/  VIADDMNMX R7, R7, -R4, 0xb9600000, !PT ;  /* 0xb960000007077446 */ /* 0x000fc80007800904 */
[----:B------:R-:W-:-:S04]  /*06b0*/  VIMNMX R4, PT, PT, R7, 0x46a00000, PT ;  /* 0x46a0000007047848 */ /* 0x000fc80003fe0100 */
[----:B------:R-:W-:Y:S01]  /*06c0*/  IADD3 R7, PT, PT, -R13, R4, RZ ;  /* 0x000000040d077210 */ /* 0x000fe20007ffe1ff */
[----:B------:R-:W-:-:S04]  /*06d0*/  IMAD.MOV.U32 R4, RZ, RZ, RZ ;  /* 0x000000ffff047224 */ /* 0x000fc800078e00ff */
[----:B------:R-:W-:-:S06]  /*06e0*/  VIADD R5, R7, 0x7fe00000 ;  /* 0x7fe0000007057836 */ /* 0x000fcc0000000000 */
[----:B------:R-:W-:-:S10]  /*06f0*/  DMUL R12, R10, R4 ;  /* 0x000000040a0c7228 */ /* 0x000fd40000000000 */
[----:B------:R-:W-:-:S13]  /*0700*/  FSETP.GTU.AND P0, PT, |R13|, 1.469367938527859385e-39, PT ;  /* 0x001000000d00780b */ /* 0x000fda0003f0c200 */
[----:B------:R-:W-:Y:S05]  /*0710*/  @P0 BRA `(.L_x_4) ;  /* 0x0000000000880947 */ /* 0x000fea0003800000 */
[----:B------:R-:W-:Y:S01]  /*0720*/  DFMA R2, R10, -R2, R8 ;  /* 0x800000020a02722b */ /* 0x000fe20000000008 */
[----:B------:R-:W-:-:S09]  /*0730*/  IMAD.MOV.U32 R4, RZ, RZ, RZ ;  /* 0x000000ffff047224 */ /* 0x000fd200078e00ff */
[C---:B------:R-:W-:Y:S02]  /*0740*/  FSETP.NEU.AND P0, PT, R3.reuse, RZ, PT ;  /* 0x000000ff0300720b */ /* 0x040fe40003f0d000 */
[----:B------:R-:W-:-:S04]  /*0750*/  LOP3.LUT R2, R3, 0x40180000, RZ, 0x3c, !PT ;  /* 0x4018000003027812 */ /* 0x000fc800078e3cff */
[----:B------:R-:W-:-:S04]  /*0760*/  LOP3.LUT R9, R2, 0x80000000, RZ, 0xc0, !PT ;  /* 0x8000000002097812 */ /* 0x000fc800078ec0ff */
[----:B------:R-:W-:-:S03]  /*0770*/  LOP3.LUT R5, R9, R5, RZ, 0xfc, !PT ;  /* 0x0000000509057212 */ /* 0x000fc600078efcff */
[----:B------:R-:W-:Y:S05]  /*0780*/  @!P0 BRA `(.L_x_4) ;  /* 0x00000000006c8947 */ /* 0x000fea0003800000 */
[C---:B------:R-:W-:Y:S01]  /*0790*/  IADD3 R3, PT, PT, -R7.reuse, RZ, RZ ;  /* 0x000000ff07037210 */ /* 0x040fe20007ffe1ff */
[----:B------:R-:W-:Y:S01]  /*07a0*/  IMAD.MOV.U32 R2, RZ, RZ, RZ ;  /* 0x000000ffff027224 */ /* 0x000fe200078e00ff */
[----:B------:R-:W-:Y:S01]  /*07b0*/  DMUL.RP R4, R10, R4 ;  /* 0x000000040a047228 */ /* 0x000fe20000008000 */
[----:B------:R-:W-:-:S04]  /*07c0*/  IADD3 R7, PT, PT, -R7, -0x43300000, RZ ;  /* 0xbcd0000007077810 */ /* 0x000fc80007ffe1ff */
[----:B------:R-:W-:-:S05]  /*07d0*/  DFMA R2, R12, -R2, R10 ;  /* 0x800000020c02722b */ /* 0x000fca000000000a */
[----:B------:R-:W-:-:S05]  /*07e0*/  LOP3.LUT R9, R5, R9, RZ, 0x3c, !PT ;  /* 0x0000000905097212 */ /* 0x000fca00078e3cff */
[----:B------:R-:W-:-:S04]  /*07f0*/  FSETP.NEU.AND P0, PT, |R3|, R7, PT ;  /* 0x000000070300720b */ /* 0x000fc80003f0d200 */
[----:B------:R-:W-:Y:S02]  /*0800*/  FSEL R12, R4, R12, !P0 ;  /* 0x0000000c040c7208 */ /* 0x000fe40004000000 */
[----:B------:R-:W-:Y:S01]  /*0810*/  FSEL R13, R9, R13, !P0 ;  /* 0x0000000d090d7208 */ /* 0x000fe20004000000 */
[----:B------:R-:W-:Y:S06]  /*0820*/  BRA `(.L_x_4) ;  /* 0x0000000000447947 */ /* 0x000fec0003800000 */
.L_x_3:
[----:B------:R-:W-:-:S14]  /*0830*/  DSETP.NAN.AND P0, PT, R4, R4, PT ;  /* 0x000000040400722a */ /* 0x000fdc0003f08000 */
[----:B------:R-:W-:Y:S05]  /*0840*/  @P0 BRA `(.L_x_5) ;  /* 0x0000000000340947 */ /* 0x000fea0003800000 */
[----:B------:R-:W-:Y:S01]  /*0850*/  ISETP.NE.AND P0, PT, R18, R19, PT ;  /* 0x000000131200720c */ /* 0x000fe20003f05270 */
[----:B------:R-:W-:Y:S01]  /*0860*/  IMAD.MOV.U32 R12, RZ, RZ, 0x0 ;  /* 0x00000000ff0c7424 */ /* 0x000fe200078e00ff */
[----:B------:R-:W-:-:S11]  /*0870*/  MOV R13, 0xfff80000 ;  /* 0xfff80000000d7802 */ /* 0x000fd60000000f00 */
[----:B------:R-:W-:Y:S05]  /*0880*/  @!P0 BRA `(.L_x_4) ;  /* 0x00000000002c8947 */ /* 0x000fea0003800000 */
[----:B------:R-:W-:Y:S02]  /*0890*/  ISETP.NE.AND P0, PT, R18, 0x7ff00000, PT ;  /* 0x7ff000001200780c */ /* 0x000fe40003f05270 */
[----:B------:R-:W-:Y:S02]  /*08a0*/  LOP3.LUT R4, R5, 0x40180000, RZ, 0x3c, !PT ;  /* 0x4018000005047812 */ /* 0x000fe400078e3cff */
[----:B------:R-:W-:Y:S02]  /*08b0*/  ISETP.EQ.OR P0, PT, R19, RZ, !P0 ;  /* 0x000000ff1300720c */ /* 0x000fe40004702670 */
[----:B------:R-:W-:-:S11]  /*08c0*/  LOP3.LUT R13, R4, 0x80000000, RZ, 0xc0, !PT ;  /* 0x80000000040d7812 */ /* 0x000fd600078ec0ff */
[----:B------:R-:W-:Y:S01]  /*08d0*/  @P0 LOP3.LUT R2, R13, 0x7ff00000, RZ, 0xfc, !PT ;  /* 0x7ff000000d020812 */ /* 0x000fe200078efcff */
[----:B------:R-:W-:Y:S02]  /*08e0*/  @!P0 IMAD.MOV.U32 R12, RZ, RZ, RZ ;  /* 0x000000ffff0c8224 */ /* 0x000fe400078e00ff */
[----:B------:R-:W-:Y:S01]  /*08f0*/  @P0 IMAD.MOV.U32 R12, RZ, RZ, RZ ;  /* 0x000000ffff0c0224 */ /* 0x000fe200078e00ff */
[----:B------:R-:W-:Y:S01]  /*0900*/  @P0 MOV R13, R2 ;  /* 0x00000002000d0202 */ /* 0x000fe20000000f00 */
[----:B------:R-:W-:Y:S06]  /*0910*/  BRA `(.L_x_4) ;  /* 0x0000000000087947 */ /* 0x000fec0003800000 */
.L_x_5:
[----:B------:R-:W-:Y:S01]  /*0920*/  LOP3.LUT R13, R5, 0x80000, RZ, 0xfc, !PT ;  /* 0x00080000050d7812 */ /* 0x000fe200078efcff */
[----:B------:R-:W-:-:S07]  /*0930*/  IMAD.MOV.U32 R12, RZ, RZ, R4 ;  /* 0x000000ffff0c7224 */ /* 0x000fce00078e0004 */
.L_x_4:
[----:B------:R-:W-:Y:S05]  /*0940*/  BSYNC.RECONVERGENT B1 ;  /* 0x0000000000017941 */ /* 0x000fea0003800200 */
.L_x_2:
[----:B------:R-:W-:Y:S01]  /*0950*/  IMAD.MOV.U32 R7, RZ, RZ, 0x0 ;  /* 0x00000000ff077424 */ /* 0x000fe200078e00ff */
[----:B------:R-:W-:Y:S01]  /*0960*/  MOV R3, R13 ;  /* 0x0000000d00037202 */ /* 0x000fe20000000f00 */
[----:B------:R-:W-:Y:S02]  /*0970*/  IMAD.MOV.U32 R2, RZ, RZ, R12 ;  /* 0x000000ffff027224 */ /* 0x000fe400078e000c */
[----:B------:R-:W-:Y:S05]  /*0980*/  RET.REL.NODEC R6 `(_Z8update_BPKdPdi) ;  /* 0xfffffff4069c7950 */ /* 0x000fea0003c3ffff */
.L_x_6:
[----:B------:R-:W-:-:S00]  /*0990*/  BRA `(.L_x_6) ;  /* 0xfffffffc00fc7947 */ /* 0x000fc0000383ffff */
[----:B------:R-:W-:-:S00]  /*09a0*/  NOP ;  /* 0x0000000000007918 */ /* 0x000fc00000000000 */
        /* <DEDUP_REMOVED lines=13> */
.L_x_9:


//--------------------- .text._Z22compute_eps_and_updatePdPKdS_i --------------------------
	.section	.text._Z22compute_eps_and_updatePdPKdS_i,"ax",@progbits
	.align	128
        .global         _Z22compute_eps_and_updatePdPKdS_i
        .type           _Z22compute_eps_and_updatePdPKdS_i,@function
        .size           _Z22compute_eps_and_updatePdPKdS_i,(.L_x_11 - _Z22compute_eps_and_updatePdPKdS_i)
        .other          _Z22compute_eps_and_updatePdPKdS_i,@"STO_CUDA_ENTRY STV_DEFAULT"
_Z22compute_eps_and_updatePdPKdS_i:
.text._Z22compute_eps_and_updatePdPKdS_i:
[----:B------:R-:W-:Y:S01]  /*0000*/  LDC R1, c[0x0][0x37c] ;  /* 0x0000df00ff017b82 */ /* 0x000fe20000000800 */
[----:B------:R-:W0:Y:S07]  /*0010*/  S2R R10, SR_TID.X ;  /* 0x00000000000a7919 */ /* 0x000e2e0000002100 */
[----:B------:R-:W0:Y:S01]  /*0020*/  LDC R11, c[0x0][0x360] ;  /* 0x0000d800ff0b7b82 */ /* 0x000e220000000800 */
[----:B------:R-:W1:Y:S01]  /*0030*/  LDCU UR8, c[0x0][0x398] ;  /* 0x00007300ff0877ac */ /* 0x000e620008000800 */
[----:B------:R-:W2:Y:S01]  /*0040*/  S2R R13, SR_TID.Y ;  /* 0x00000000000d7919 */ /* 0x000ea20000002200 */
[----:B------:R-:W3:Y:S05]  /*0050*/  S2R R14, SR_TID.Z ;  /* 0x00000000000e7919 */ /* 0x000eea0000002300 */
[----:B------:R-:W2:Y:S08]  /*0060*/  LDC R12, c[0x0][0x364] ;  /* 0x0000d900ff0c7b82 */ /* 0x000eb00000000800 */
[----:B------:R-:W0:Y:S08]  /*0070*/  S2UR UR4, SR_CTAID.X ;  /* 0x00000000000479c3 */ /* 0x000e300000002500 */
[----:B------:R-:W2:Y:S08]  /*0080*/  S2UR UR5, SR_CTAID.Y ;  /* 0x00000000000579c3 */ /* 0x000eb00000002600 */
[----:B------:R-:W3:Y:S08]  /*0090*/  S2UR UR6, SR_CTAID.Z ;  /* 0x00000000000679c3 */ /* 0x000ef00000002700 */
[----:B------:R-:W3:Y:S01]  /*00a0*/  LDC R3, c[0x0][0x368] ;  /* 0x0000da00ff037b82 */ /* 0x000ee20000000800 */
[----:B0-----:R-:W-:Y:S01]  /*00b0*/  IMAD R0, R11, UR4, R10 ;  /* 0x000000040b007c24 */ /* 0x001fe2000f8e020a */
[----:B-1----:R-:W-:-:S03]  /*00c0*/  UIADD3 UR4, UPT, UPT, UR8, -0x1, URZ ;  /* 0xffffffff08047890 */ /* 0x002fc6000fffe0ff */
[----:B------:R-:W-:Y:S02]  /*00d0*/  VIADD R0, R0, 0x1 ;  /* 0x0000000100007836 */ /* 0x000fe40000000000 */
[----:B--2---:R-:W-:Y:S01]  /*00e0*/  IMAD R2, R12, UR5, R13 ;  /* 0x000000050c027c24 */ /* 0x004fe2000f8e020d */
[----:B------:R-:W0:Y:S03]  /*00f0*/  LDC.64 R8, c[0x0][0x380] ;  /* 0x0000e000ff087b82 */ /* 0x000e260000000a00 */
[----:B------:R-:W-:Y:S02]  /*0100*/  VIADD R5, R2, 0x1 ;  /* 0x0000000102057836 */ /* 0x000fe40000000000 */
[----:B---3--:R-:W-:Y:S01]  /*0110*/  IMAD R3, R3, UR6, R14 ;  /* 0x0000000603037c24 */ /* 0x008fe2000f8e020e */
[----:B------:R-:W1:Y:S03]  /*0120*/  LDCU.64 UR6, c[0x0][0x358] ;  /* 0x00006b00ff0677ac */ /* 0x000e660008000a00 */
[----:B------:R-:W-:-:S02]  /*0130*/  VIADD R4, R3, 0x1 ;  /* 0x0000000103047836 */ /* 0x000fc40000000000 */
[----:B------:R-:W2:Y:S03]  /*0140*/  LDC.64 R2, c[0x0][0x388] ;  /* 0x0000e200ff027b82 */ /* 0x000ea60000000a00 */
[----:B------:R-:W-:-:S04]  /*0150*/  VIMNMX3 R6, R0, R5, R4, !PT ;  /* 0x000000050006720f */ /* 0x000fc80007800104 */
[----:B------:R-:W-:-:S13]  /*0160*/  ISETP.GE.AND P1, PT, R6, UR4, PT ;  /* 0x0000000406007c0c */ /* 0x000fda000bf26270 */
[----:B------:R-:W-:-:S04]  /*0170*/  @!P1 IMAD R5, R4, UR8, R5 ;  /* 0x0000000804059c24 */ /* 0x000fc8000f8e0205 */
[----:B------:R-:W-:-:S04]  /*0180*/  @!P1 IMAD R5, R5, UR8, R0 ;  /* 0x0000000805059c24 */ /* 0x000fc8000f8e0200 */
[----:B--2---:R-:W-:-:S04]  /*0190*/  @!P1 IMAD.WIDE R2, R5, 0x8, R2 ;  /* 0x0000000805029825 */ /* 0x004fc800078e0202 */
[----:B0-----:R-:W-:Y:S01]  /*01a0*/  @!P1 IMAD.WIDE R8, R5, 0x8, R8 ;  /* 0x0000000805089825 */ /* 0x001fe200078e0208 */
[----:B-1----:R0:W2:Y:S04]  /*01b0*/  @!P1 LDG.E.64.CONSTANT R6, desc[UR6][R2.64] ;  /* 0x0000000602069981 */ /* 0x0020a8000c1e9b00 */
[----:B------:R-:W3:Y:S01]  /*01c0*/  @!P1 LDG.E.64 R4, desc[UR6][R8.64] ;  /* 0x0000000608049981 */ /* 0x000ee2000c1e1b00 */
[----:B------:R-:W1:Y:S01]  /*01d0*/  S2UR UR5, SR_CgaCtaId ;  /* 0x00000000000579c3 */ /* 0x000e620000008800 */
[----:B------:R-:W-:Y:S01]  /*01e0*/  IMAD R0, R12, R14, R13 ;  /* 0x0000000e0c007224 */ /* 0x000fe200078e020d */
[----:B------:R-:W-:-:S03]  /*01f0*/  UMOV UR4, 0x400 ;  /* 0x0000040000047882 */ /* 0x000fc60000000000 */
[----:B------:R-:W-:-:S05]  /*0200*/  IMAD R0, R0, R11, R10 ;  /* 0x0000000b00007224 */ /* 0x000fca00078e020a */
[----:B------:R-:W-:Y:S01]  /*0210*/  ISETP.GT.U32.AND P0, PT, R0, 0xff, PT ;  /* 0x000000ff0000780c */ /* 0x000fe20003f04070 */
[----:B-1----:R-:W-:-:S06]  /*0220*/  ULEA UR4, UR5, UR4, 0x18 ;  /* 0x0000000405047291 */ /* 0x002fcc000f8ec0ff */
[----:B0-----:R-:W-:Y:S01]  /*0230*/  LEA R2, R0, UR4, 0x3 ;  /* 0x0000000400027c11 */ /* 0x001fe2000f8e18ff */
[----:B--2---:R-:W-:Y:S01]  /*0240*/  @!P1 STG.E.64 desc[UR6][R8.64], R6 ;  /* 0x0000000608009986 */ /* 0x004fe2000c101b06 */
[----:B---3--:R-:W-:Y:S01]  /*0250*/  @!P1 DADD R10, R6, -R4 ;  /* 0x00000000060a9229 */ /* 0x008fe20000000804 */
[----:B------:R-:W-:-:S07]  /*0260*/  CS2R R4, SRZ ;  /* 0x0000000000047805 */ /* 0x000fce000001ff00 */
[----:B------:R-:W-:Y:S01]  /*0270*/  @!P1 DADD R4, -RZ, |R10| ;  /* 0x00000000ff049229 */ /* 0x000fe2000000050a */
[----:B------:R-:W-:-:S06]  /*0280*/  ISETP.GT.U32.AND P1, PT, R0, 0x7f, PT ;  /* 0x0000007f0000780c */ /* 0x000fcc0003f24070 */
[----:B------:R-:W-:Y:S01]  /*0290*/  STS.64 [R2], R4 ;  /* 0x0000000402007388 */ /* 0x000fe20000000a00 */
[----:B------:R-:W-:Y:S06]  /*02a0*/  BAR.SYNC.DEFER_BLOCKING 0x0 ;  /* 0x0000000000007b1d */ /* 0x000fec0000010000 */
[----:B------:R-:W0:Y:S04]  /*02b0*/  @!P0 LDS.64 R10, [R2] ;  /* 0x00000000020a8984 */ /* 0x000e280000000a00 */
[----:B------:R-:W1:Y:S01]  /*02c0*/  @!P0 LDS.64 R12, [R2+0x800] ;  /* 0x00080000020c8984 */ /* 0x000e620000000a00 */
[----:B0-----:R-:W-:Y:S01]  /*02d0*/  @!P0 IMAD.MOV.U32 R3, RZ, RZ, R11 ;  /* 0x000000ffff038224 */ /* 0x001fe200078e000b */
[----:B-1----:R-:W-:Y:S01]  /*02e0*/  @!P0 DSETP.MAX.AND P2, P3, R10, R12, PT ;  /* 0x0000000c0a00822a */ /* 0x002fe20003b4f000 */
[----:B------:R-:W-:-:S05]  /*02f0*/  @!P0 IMAD.MOV.U32 R14, RZ, RZ, R13 ;  /* 0x000000ffff0e8224 */ /* 0x000fca00078e000d */
[----:B------:R-:W-:Y:S02]  /*0300*/  @!P0 FSEL R3, R3, R14, P2 ;  /* 0x0000000e03038208 */ /* 0x000fe40001000000 */
[----:B------:R-:W-:Y:S02]  /*0310*/  @!P0 LOP3.LUT R14, R14, 0x80000, RZ, 0xfc, !PT ;  /* 0x000800000e0e8812 */ /* 0x000fe400078efcff */
[----:B------:R-:W-:Y:S02]  /*0320*/  @!P0 SEL R4, R10, R12, P2 ;  /* 0x0000000c0a048207 */ /* 0x000fe40001000000 */
[----:B------:R-:W-:-:S05]  /*0330*/  @!P0 SEL R5, R14, R3, P3 ;  /* 0x000000030e058207 */ /* 0x000fca0001800000 */
[----:B------:R-:W-:Y:S01]  /*0340*/  @!P0 STS.64 [R2], R4 ;  /* 0x0000000402008388 */ /* 0x000fe20000000a00 */
[----:B------:R-:W-:Y:S01]  /*0350*/  BAR.SYNC.DEFER_BLOCKING 0x0 ;  /* 0x0000000000007b1d */ /* 0x000fe20000010000 */
[----:B------:R-:W-:-:S05]  /*0360*/  ISETP.GT.U32.AND P0, PT, R0, 0x3f, PT ;  /* 0x0000003f0000780c */ /* 0x000fca0003f04070 */
        /* <DEDUP_REMOVED lines=71> */
[----:B------:R-:W-:-:S05]  /*07e0*/  ISETP.NE.AND P0, PT, R0, RZ, PT ;  /* 0x000000ff0000720c */ /* 0x000fca0003f05270 */
        /* <DEDUP_REMOVED lines=10> */
[----:B------:R-:W-:Y:S06]  /*0890*/  BAR.SYNC.DEFER_BLOCKING 0x0 ;  /* 0x0000000000007b1d */ /* 0x000fec0000010000 */
[----:B------:R-:W0:Y:S04]  /*08a0*/  @!P0 LDS.64 R6, [R2] ;  /* 0x0000000002068984 */ /* 0x000e280000000a00 */
[----:B------:R-:W1:Y:S01]  /*08b0*/  @!P0 LDS.64 R8, [UR4+0x8] ;  /* 0x00000804ff088984 */ /* 0x000e620008000a00 */
[----:B0-----:R-:W-:Y:S01]  /*08c0*/  @!P0 IMAD.MOV.U32 R0, RZ, RZ, R7 ;  /* 0x000000ffff008224 */ /* 0x001fe200078e0007 */
[----:B-1----:R-:W-:Y:S01]  /*08d0*/  @!P0 DSETP.MAX.AND P1, P2, R6, R8, PT ;  /* 0x000000080600822a */ /* 0x002fe20003a2f000 */
[----:B------:R-:W-:-:S05]  /*08e0*/  @!P0 IMAD.MOV.U32 R3, RZ, RZ, R9 ;  /* 0x000000ffff038224 */ /* 0x000fca00078e0009 */
[----:B------:R-:W-:Y:S02]  /*08f0*/  @!P0 FSEL R0, R0, R3, P1 ;  /* 0x0000000300008208 */ /* 0x000fe40000800000 */
[----:B------:R-:W-:Y:S02]  /*0900*/  @!P0 LOP3.LUT R3, R3, 0x80000, RZ, 0xfc, !PT ;  /* 0x0008000003038812 */ /* 0x000fe400078efcff */
[----:B------:R-:W-:Y:S02]  /*0910*/  @!P0 SEL R4, R6, R8, P1 ;  /* 0x0000000806048207 */ /* 0x000fe40000800000 */
[----:B------:R-:W-:-:S05]  /*0920*/  @!P0 SEL R5, R3, R0, P2 ;  /* 0x0000000003058207 */ /* 0x000fca0001000000 */
[----:B------:R0:W-:Y:S01]  /*0930*/  @!P0 STS.64 [R2], R4 ;  /* 0x0000000402008388 */ /* 0x0001e20000000a00 */
[----:B------:R-:W-:Y:S06]  /*0940*/  BAR.SYNC.DEFER_BLOCKING 0x0 ;  /* 0x0000000000007b1d */ /* 0x000fec0000010000 */
[----:B------:R-:W-:Y:S05]  /*0950*/  @P0 EXIT ;  /* 0x000000000000094d */ /* 0x000fea0003800000 */
[----:B------:R-:W1:Y:S01]  /*0960*/  LDC.64 R8, c[0x0][0x390] ;  /* 0x0000e400ff087b82 */ /* 0x000e620000000a00 */
[----:B0-----:R-:W0:Y:S04]  /*0970*/  LDS.64 R2, [UR4] ;  /* 0x00000004ff027984 */ /* 0x001e280008000a00 */
[----:B01----:R1:W5:Y:S02]  /*0980*/  LDG.E.64 R4, desc[UR6][R8.64] ;  /* 0x0000000608047981 */ /* 0x003364000c1e1b00 */
.L_x_7:
[----:B-----5:R-:W-:Y:S01]  /*0990*/  DSETP.MAX.AND P0, P1, R2, R4, PT ;  /* 0x000000040200722a */ /* 0x020fe2000390f000 */
[----:B------:R-:W-:Y:S01]  /*09a0*/  IMAD.MOV.U32 R0, RZ, RZ, R3 ;  /* 0x000000ffff007224 */ /* 0x000fe200078e0003 */
[----:B------:R-:W-:Y:S05]  /*09b0*/  YIELD ;  /* 0x0000000000007946 */ /* 0x000fea0003800000 */
[----:B------:R-:W-:Y:S02]  /*09c0*/  IMAD.MOV.U32 R11, RZ, RZ, R5 ;  /* 0x000000ffff0b7224 */ /* 0x000fe400078e0005 */
[----:B------:R-:W-:-:S03]  /*09d0*/  IMAD.MOV.U32 R7, RZ, RZ, R4 ;  /* 0x000000ffff077224 */ /* 0x000fc600078e0004 */
[----:B------:R-:W-:Y:S01]  /*09e0*/  FSEL R13, R0, R11, P0 ;  /* 0x0000000b000d7208 */ /* 0x000fe20000000000 */
[----:B------:R-:W-:Y:S01]  /*09f0*/  IMAD.MOV.U32 R0, RZ, RZ, R2 ;  /* 0x000000ffff007224 */ /* 0x000fe200078e0002 */
[----:B------:R-:W-:-:S04]  /*0a00*/  @P1 LOP3.LUT R13, R11, 0x80000, RZ, 0xfc, !PT ;  /* 0x000800000b0d1812 */ /* 0x000fc800078efcff */
[----:B------:R-:W-:Y:S01]  /*0a10*/  SEL R6, R0, R7, P0 ;  /* 0x0000000700067207 */ /* 0x000fe20000000000 */
[----:B------:R-:W-:-:S06]  /*0a20*/  IMAD.MOV.U32 R7, RZ, RZ, R13 ;  /* 0x000000ffff077224 */ /* 0x000fcc00078e000d */
[----:B------:R-:W2:Y:S02]  /*0a30*/  ATOMG.E.CAS.64.STRONG.GPU PT, R6, [R8], R4, R6 ;  /* 0x00000004080673a9 */ /* 0x000ea400001ee506 */
[----:B--2---:R-:W-:Y:S01]  /*0a40*/  ISETP.NE.U32.AND P0, PT, R4, R6, PT ;  /* 0x000000060400720c */ /* 0x004fe20003f05070 */
[----:B------:R-:W-:-:S03]  /*0a50*/  IMAD.MOV.U32 R4, RZ, RZ, R6 ;  /* 0x000000ffff047224 */ /* 0x000fc600078e0006 */
[----:B------:R-:W-:Y:S01]  /*0a60*/  ISETP.NE.AND.EX P0, PT, R5, R7, PT, P0 ;  /* 0x000000070500720c */ /* 0x000fe20003f05300 */
[----:B------:R-:W-:-:S12]  /*0a70*/  IMAD.MOV.U32 R5, RZ, RZ, R7 ;  /* 0x000000ffff057224 */ /* 0x000fd800078e0007 */
[----:B------:R-:W-:Y:S05]  /*0a80*/  @P0 BRA `(.L_x_7) ;  /* 0xfffffffc00c00947 */ /* 0x000fea000383ffff */
[----:B------:R-:W-:Y:S05]  /*0a90*/  EXIT ;  /* 0x000000000000794d */ /* 0x000fea0003800000 */
.L_x_8:
        /* <DEDUP_REMOVED lines=14> */
.L_x_11:


//--------------------- .nv.shared.reserved.0     --------------------------
	.section	.nv.shared.reserved.0,"aw",@nobits
	.weak		__nv_reservedSMEM_offset_0_alias
	.size		__nv_reservedSMEM_offset_0_alias, 0, 64
	.other		__nv_reservedSMEM_offset_0_alias,@"STO_CUDA_RESERVED_SHARED STV_DEFAULT"
__nv_reservedSMEM_offset_0_alias:
	.zero		0
	.zero		64


//--------------------- .nv.shared._Z22compute_eps_and_updatePdPKdS_i --------------------------
	.section	.nv.shared._Z22compute_eps_and_updatePdPKdS_i,"aw",@nobits
	.sectionflags	@""
	.align	8
.nv.shared._Z22compute_eps_and_updatePdPKdS_i:
	.zero		5120


//--------------------- .nv.constant0._Z8update_BPKdPdi --------------------------
	.section	.nv.constant0._Z8update_BPKdPdi,"a",@progbits
	.sectionflags	@""
	.align	4
.nv.constant0._Z8update_BPKdPdi:
	.zero		916


//--------------------- .nv.constant0._Z22compute_eps_and_updatePdPKdS_i --------------------------
	.section	.nv.constant0._Z22compute_eps_and_updatePdPKdS_i,"a",@progbits
	.sectionflags	@""
	.align	4
.nv.constant0._Z22compute_eps_and_updatePdPKdS_i:
	.zero		924


//--------------------- SYMBOLS --------------------------

	.type		.nv.reservedSmem.offset0,@object
	.size		.nv.reservedSmem.offset0,0x4
	.type		.nv.reservedSmem.cap,@object
	.size		.nv.reservedSmem.cap,0x4
